//
// Generated by NVIDIA NVVM Compiler
//
// Compiler Build ID: CL-36424714
// Cuda compilation tools, release 13.0, V13.0.88
// Based on NVVM 20.0.0
//

.version 9.0
.target sm_100
.address_size 64

	// .globl	_Z10mul_arraysPiS_S_i

.visible .entry _Z10mul_arraysPiS_S_i(
	.param .u64 .ptr .align 1 _Z10mul_arraysPiS_S_i_param_0,
	.param .u64 .ptr .align 1 _Z10mul_arraysPiS_S_i_param_1,
	.param .u64 .ptr .align 1 _Z10mul_arraysPiS_S_i_param_2,
	.param .u32 _Z10mul_arraysPiS_S_i_param_3
)
{
	.reg .pred 	%p<2>;
	.reg .b32 	%r<6>;
	.reg .b64 	%rd<11>;

	ld.param.u64 	%rd1, [_Z10mul_arraysPiS_S_i_param_0];
	ld.param.u64 	%rd2, [_Z10mul_arraysPiS_S_i_param_1];
	ld.param.u64 	%rd3, [_Z10mul_arraysPiS_S_i_param_2];
	ld.param.u32 	%r2, [_Z10mul_arraysPiS_S_i_param_3];
	mov.u32 	%r1, %ctaid.x;
	setp.ge.s32 	%p1, %r1, %r2;
	@%p1 bra 	$L__BB0_2;
	cvta.to.global.u64 	%rd4, %rd2;
	cvta.to.global.u64 	%rd5, %rd3;
	cvta.to.global.u64 	%rd6, %rd1;
	mul.wide.u32 	%rd7, %r1, 4;
	add.s64 	%rd8, %rd4, %rd7;
	ld.global.u32 	%r3, [%rd8];
	add.s64 	%rd9, %rd5, %rd7;
	ld.global.u32 	%r4, [%rd9];
	mul.lo.s32 	%r5, %r4, %r3;
	add.s64 	%rd10, %rd6, %rd7;
	st.global.u32 	[%rd10], %r5;
$L__BB0_2:
	ret;

}


// ===== COMPILED SASS (sm_100) =====

	.target	sm_100

	.elftype	@"ET_EXEC"


//--------------------- .note.nv.tkinfo           --------------------------
	.section	.note.nv.tkinfo,"",@"SHT_NOTE"
	.sectionflags	@"SHF_NOTE_NV_TKINFO"
	.tkinfo
        /*0018*/ 	.word	0x00000002
        /*0030*/ 	.string	""
        /*0030*/ 	.string	"ptxas"
        /*0030*/ 	.string	"Cuda compilation tools, release 13.0, V13.0.88"
        /*0030*/ 	.string	"Build cuda_13.0.r13.0/compiler.36424714_0"
        /*0030*/ 	.string	"-arch sm_100 -m 64 "



//--------------------- .note.nv.cuinfo           --------------------------
	.section	.note.nv.cuinfo,"",@"SHT_NOTE"
	.sectionflags	@"SHF_NOTE_NV_CUINFO"
        /*0018*/ 	.short	0x0002
        /*001a*/ 	.short	0x0064
        /*001c*/ 	.short	0x0082
	.zero		2


//--------------------- .nv.info                  --------------------------
	.section	.nv.info,"",@"SHT_CUDA_INFO"
	.align	4


	//----- nvinfo : EIATTR_REGCOUNT
	.align		4
        /*0000*/ 	.byte	0x04, 0x2f
        /*0002*/ 	.short	(.L_1 - .L_0)
	.align		4
.L_0:
        /*0004*/ 	.word	index@(_Z10mul_arraysPiS_S_i)
        /*0008*/ 	.word	0x0000000c


	//----- nvinfo : EIATTR_FRAME_SIZE
	.align		4
.L_1:
        /*000c*/ 	.byte	0x04, 0x11
        /*000e*/ 	.short	(.L_3 - .L_2)
	.align		4
.L_2:
        /*0010*/ 	.word	index@(_Z10mul_arraysPiS_S_i)
        /*0014*/ 	.word	0x00000000


	//----- nvinfo : EIATTR_MIN_STACK_SIZE
	.align		4
.L_3:
        /*0018*/ 	.byte	0x04, 0x12
        /*001a*/ 	.short	(.L_5 - .L_4)
	.align		4
.L_4:
        /*001c*/ 	.word	index@(_Z10mul_arraysPiS_S_i)
        /*0020*/ 	.word	0x00000000
.L_5:


//--------------------- .nv.compat                --------------------------
	.section	.nv.compat,"",@"SHT_CUDA_COMPAT_INFO"
	.align	4
        /*0000*/ 	.byte	0x02, 0x09, 0x00, 0x00, 0x02, 0x02, 0x01, 0x00, 0x02, 0x05, 0x05, 0x00, 0x03, 0x07, 0x01, 0x01
        /*0010*/ 	.byte	0x02, 0x03, 0x00, 0x00, 0x02, 0x06, 0x01, 0x00, 0x04, 0x0b, 0x08, 0x00, 0x09, 0x00, 0x00, 0x00
        /*0020*/ 	.byte	0x00, 0x00, 0x00, 0x00


//--------------------- .nv.info._Z10mul_arraysPiS_S_i --------------------------
	.section	.nv.info._Z10mul_arraysPiS_S_i,"",@"SHT_CUDA_INFO"
	.sectionflags	@""
	.align	4


	//----- nvinfo : EIATTR_CUDA_API_VERSION
	.align		4
        /*0000*/ 	.byte	0x04, 0x37
        /*0002*/ 	.short	(.L_7 - .L_6)
.L_6:
        /*0004*/ 	.word	0x00000082


	//----- nvinfo : EIATTR_KPARAM_INFO
	.align		4
.L_7:
        /*0008*/ 	.byte	0x04, 0x17
        /*000a*/ 	.short	(.L_9 - .L_8)
.L_8:
        /*000c*/ 	.word	0x00000000
        /*0010*/ 	.short	0x0003
        /*0012*/ 	.short	0x0018
        /*0014*/ 	.byte	0x00, 0xf0, 0x11, 0x00


	//----- nvinfo : EIATTR_KPARAM_INFO
	.align		4
.L_9:
        /*0018*/ 	.byte	0x04, 0x17
        /*001a*/ 	.short	(.L_11 - .L_10)
.L_10:
        /*001c*/ 	.word	0x00000000
        /*0020*/ 	.short	0x0002
        /*0022*/ 	.short	0x0010
        /*0024*/ 	.byte	0x00, 0xf5, 0x21, 0x00


	//----- nvinfo : EIATTR_KPARAM_INFO
	.align		4
.L_11:
        /*0028*/ 	.byte	0x04, 0x17
        /*002a*/ 	.short	(.L_13 - .L_12)
.L_12:
        /*002c*/ 	.word	0x00000000
        /*0030*/ 	.short	0x0001
        /*0032*/ 	.short	0x0008
        /*0034*/ 	.byte	0x00, 0xf5, 0x21, 0x00


	//----- nvinfo : EIATTR_KPARAM_INFO
	.align		4
.L_13:
        /*0038*/ 	.byte	0x04, 0x17
        /*003a*/ 	.short	(.L_15 - .L_14)
.L_14:
        /*003c*/ 	.word	0x00000000
        /*0040*/ 	.short	0x0000
        /*0042*/ 	.short	0x0000
        /*0044*/ 	.byte	0x00, 0xf5, 0x21, 0x00


	//----- nvinfo : EIATTR_SPARSE_MMA_MASK
	.align		4
.L_15:
        /*0048*/ 	.byte	0x03, 0x50
        /*004a*/ 	.short	0x0000


	//----- nvinfo : EIATTR_MAXREG_COUNT
	.align		4
        /*004c*/ 	.byte	0x03, 0x1b
        /*004e*/ 	.short	0x00ff


	//----- nvinfo : EIATTR_MERCURY_ISA_VERSION
	.align		4
        /*0050*/ 	.byte	0x03, 0x5f
        /*0052*/ 	.short	0x0101


	//----- nvinfo : EIATTR_VRC_CTA_INIT_COUNT
	.align		4
        /*0054*/ 	.byte	0x02, 0x4a
	.zero		1
	.zero		1


	//----- nvinfo : EIATTR_EXIT_INSTR_OFFSETS
	.align		4
        /*0058*/ 	.byte	0x04, 0x1c
        /*005a*/ 	.short	(.L_17 - .L_16)


	//   ....[0]....
.L_16:
        /*005c*/ 	.word	0x00000040


	//   ....[1]....
        /*0060*/ 	.word	0x00000100


	//----- nvinfo : EIATTR_CBANK_PARAM_SIZE
	.align		4
.L_17:
        /*0064*/ 	.byte	0x03, 0x19
        /*0066*/ 	.short	0x001c


	//----- nvinfo : EIATTR_PARAM_CBANK
	.align		4
        /*0068*/ 	.byte	0x04, 0x0a
        /*006a*/ 	.short	(.L_19 - .L_18)
	.align		4
.L_18:
        /*006c*/ 	.word	index@(.nv.constant0._Z10mul_arraysPiS_S_i)
        /*0070*/ 	.short	0x0380
        /*0072*/ 	.short	0x001c


	//----- nvinfo : EIATTR_SW_WAR
	.align		4
.L_19:
        /*0074*/ 	.byte	0x04, 0x36
        /*0076*/ 	.short	(.L_21 - .L_20)
.L_20:
        /*0078*/ 	.word	0x00000008
.L_21:


//--------------------- .nv.callgraph             --------------------------
	.section	.nv.callgraph,"",@"SHT_CUDA_CALLGRAPH"
	.align	4
	.sectionentsize	8
	.align		4
        /*0000*/ 	.word	0x00000000
	.align		4
        /*0004*/ 	.word	0xffffffff
	.align		4
        /*0008*/ 	.word	0x00000000
	.align		4
        /*000c*/ 	.word	0xfffffffe
	.align		4
        /*0010*/ 	.word	0x00000000
	.align		4
        /*0014*/ 	.word	0xfffffffd
	.align		4
        /*0018*/ 	.word	0x00000000
	.align		4
        /*001c*/ 	.word	0xfffffffc


//--------------------- .text._Z10mul_arraysPiS_S_i --------------------------
	.section	.text._Z10mul_arraysPiS_S_i,"ax",@progbits
	.align	128
        .global         _Z10mul_arraysPiS_S_i
        .type           _Z10mul_arraysPiS_S_i,@function
        .size           _Z10mul_arraysPiS_S_i,(.L_x_1 - _Z10mul_arraysPiS_S_i)
        .other          _Z10mul_arraysPiS_S_i,@"STO_CUDA_ENTRY STV_DEFAULT"
_Z10mul_arraysPiS_S_i:
.text._Z10mul_arraysPiS_S_i:
[----:B------:R-:W-:Y:S01]  /*0000*/  LDC R1, c[0x0][0x37c] ;  /* 0x0000df00ff017b82 */ /* 0x000fe20000000800 */
[----:B------:R-:W0:Y:S01]  /*0010*/  S2R R9, SR_CTAID.X ;  /* 0x0000000000097919 */ /* 0x000e220000002500 */
[----:B------:R-:W0:Y:S02]  /*0020*/  LDCU UR4, c[0x0][0x398] ;  /* 0x00007300ff0477ac */ /* 0x000e240008000800 */
[----:B0-----:R-:W-:-:S13]  /*0030*/  ISETP.GE.AND P0, PT, R9, UR4, PT ;  /* 0x0000000409007c0c */ /* 0x001fda000bf06270 */
[----:B------:R-:W-:Y:S05]  /*0040*/  @P0 EXIT ;  /* 0x000000000000094d */ /* 0x000fea0003800000 */
[----:B------:R-:W0:Y:S01]  /*0050*/  LDC.64 R2, c[0x0][0x388] ;  /* 0x0000e200ff027b82 */ /* 0x000e220000000a00 */
[----:B------:R-:W1:Y:S07]  /*0060*/  LDCU.64 UR4, c[0x0][0x358] ;  /* 0x00006b00ff0477ac */ /* 0x000e6e0008000a00 */
[----:B------:R-:W2:Y:S08]  /*0070*/  LDC.64 R4, c[0x0][0x390] ;  /* 0x0000e400ff047b82 */ /* 0x000eb00000000a00 */
[----:B------:R-:W3:Y:S01]  /*0080*/  LDC.64 R6, c[0x0][0x380] ;  /* 0x0000e000ff067b82 */ /* 0x000ee20000000a00 */
[----:B0-----:R-:W-:-:S06]  /*0090*/  IMAD.WIDE.U32 R2, R9, 0x4, R2 ;  /* 0x0000000409027825 */ /* 0x001fcc00078e0002 */
[----:B-1----:R-:W4:Y:S01]  /*00a0*/  LDG.E R2, desc[UR4][R2.64] ;  /* 0x0000000402027981 */ /* 0x002f22000c1e1900 */
[----:B--2---:R-:W-:-:S06]  /*00b0*/  IMAD.WIDE.U32 R4, R9, 0x4, R4 ;  /* 0x0000000409047825 */ /* 0x004fcc00078e0004 */
[----:B------:R-:W4:Y:S01]  /*00c0*/  LDG.E R5, desc[UR4][R4.64] ;  /* 0x0000000404057981 */ /* 0x000f22000c1e1900 */
[----:B---3--:R-:W-:-:S04]  /*00d0*/  IMAD.WIDE.U32 R6, R9, 0x4, R6 ;  /* 0x0000000409067825 */ /* 0x008fc800078e0006 */
[----:B----4-:R-:W-:-:S05]  /*00e0*/  IMAD R9, R2, R5, RZ ;  /* 0x0000000502097224 */ /* 0x010fca00078e02ff */
[----:B------:R-:W-:Y:S01]  /*00f0*/  STG.E desc[UR4][R6.64], R9 ;  /* 0x0000000906007986 */ /* 0x000fe2000c101904 */
[----:B------:R-:W-:Y:S05]  /*0100*/  EXIT ;  /* 0x000000000000794d */ /* 0x000fea0003800000 */
.L_x_0:
[----:B------:R-:W-:-:S00]  /*0110*/  BRA `(.L_x_0) ;  /* 0xfffffffc00fc7947 */ /* 0x000fc0000383ffff */
[----:B------:R-:W-:-:S00]  /*0120*/  NOP ;  /* 0x0000000000007918 */ /* 0x000fc00000000000 */
        /* <DEDUP_REMOVED lines=13> */
.L_x_1:


//--------------------- .nv.shared.reserved.0     --------------------------
	.section	.nv.shared.reserved.0,"aw",@nobits
	.weak		__nv_reservedSMEM_offset_0_alias
	.size		__nv_reservedSMEM_offset_0_alias, 0, 64
	.other		__nv_reservedSMEM_offset_0_alias,@"STO_CUDA_RESERVED_SHARED STV_DEFAULT"
__nv_reservedSMEM_offset_0_alias:
	.zero		0
	.zero		64


//--------------------- .nv.constant0._Z10mul_arraysPiS_S_i --------------------------
	.section	.nv.constant0._Z10mul_arraysPiS_S_i,"a",@progbits
	.sectionflags	@""
	.align	4
.nv.constant0._Z10mul_arraysPiS_S_i:
	.zero		924


//--------------------- SYMBOLS --------------------------

	.type		.nv.reservedSmem.offset0,@object
	.size		.nv.reservedSmem.offset0,0x4
